	.headerflags	@"EF_CUDA_TEXMODE_UNIFIED EF_CUDA_64BIT_ADDRESS EF_CUDA_ACCELERATORS EF_CUDA_SM90 EF_CUDA_VIRTUAL_SM(EF_CUDA_SM90)"
	.elftype	@"ET_EXEC"


//--------------------- .nv.info                  --------------------------
	.section	.nv.info,"",@"SHT_CUDA_INFO"
	.align	4


	//----- nvinfo : EIATTR_REGCOUNT
	.align		4
        /*0000*/ 	.byte	0x04, 0x2f
        /*0002*/ 	.short	(.L_3 - .L_2)
	.align		4
.L_2:
        /*0004*/ 	.word	index@(triton_poi_fused_cat_8)
        /*0008*/ 	.word	0x00000030


	//----- nvinfo : EIATTR_MIN_STACK_SIZE
	.align		4
.L_3:
        /*000c*/ 	.byte	0x04, 0x12
        /*000e*/ 	.short	(.L_5 - .L_4)
	.align		4
.L_4:
        /*0010*/ 	.word	index@(triton_poi_fused_cat_8)
        /*0014*/ 	.word	0x00000000


	//----- nvinfo : EIATTR_FRAME_SIZE
	.align		4
.L_5:
        /*0018*/ 	.byte	0x04, 0x11
        /*001a*/ 	.short	(.L_7 - .L_6)
	.align		4
.L_6:
        /*001c*/ 	.word	index@(triton_poi_fused_cat_8)
        /*0020*/ 	.word	0x00000000


	//----- nvinfo : EIATTR_MIN_STACK_SIZE
	.align		4
.L_7:
        /*0024*/ 	.byte	0x04, 0x12
        /*0026*/ 	.short	(.L_9 - .L_8)
	.align		4
.L_8:
        /*0028*/ 	.word	index@(triton_poi_fused_cat_8)
        /*002c*/ 	.word	0x00000000
.L_9:


//--------------------- .nv.info.triton_poi_fused_cat_8 --------------------------
	.section	.nv.info.triton_poi_fused_cat_8,"",@"SHT_CUDA_INFO"
	.sectionflags	@""
	.align	4


	//----- nvinfo : EIATTR_CUDA_API_VERSION
	.align		4
        /*0000*/ 	.byte	0x04, 0x37
        /*0002*/ 	.short	(.L_11 - .L_10)
.L_10:
        /*0004*/ 	.word	0x0000007c


	//----- nvinfo : EIATTR_KPARAM_INFO
	.align		4
.L_11:
        /*0008*/ 	.byte	0x04, 0x17
        /*000a*/ 	.short	(.L_13 - .L_12)
.L_12:
        /*000c*/ 	.word	0x00000000
        /*0010*/ 	.short	0x0015
        /*0012*/ 	.short	0x00a8
        /*0014*/ 	.byte	0x00, 0xf0, 0x11, 0x00


	//----- nvinfo : EIATTR_KPARAM_INFO
	.align		4
.L_13:
        /*0018*/ 	.byte	0x04, 0x17
        /*001a*/ 	.short	(.L_15 - .L_14)
.L_14:
        /*001c*/ 	.word	0x00000000
        /*0020*/ 	.short	0x0014
        /*0022*/ 	.short	0x00a0
        /*0024*/ 	.byte	0x00, 0xf4, 0x21, 0x00


	//----- nvinfo : EIATTR_KPARAM_INFO
	.align		4
.L_15:
        /*0028*/ 	.byte	0x04, 0x17
        /*002a*/ 	.short	(.L_17 - .L_16)
.L_16:
        /*002c*/ 	.word	0x00000000
        /*0030*/ 	.short	0x0013
        /*0032*/ 	.short	0x0098
        /*0034*/ 	.byte	0x00, 0xf4, 0x21, 0x00


	//----- nvinfo : EIATTR_KPARAM_INFO
	.align		4
.L_17:
        /*0038*/ 	.byte	0x04, 0x17
        /*003a*/ 	.short	(.L_19 - .L_18)
.L_18:
        /*003c*/ 	.word	0x00000000
        /*0040*/ 	.short	0x0012
        /*0042*/ 	.short	0x0090
        /*0044*/ 	.byte	0x00, 0xf4, 0x21, 0x00


	//----- nvinfo : EIATTR_KPARAM_INFO
	.align		4
.L_19:
        /*0048*/ 	.byte	0x04, 0x17
        /*004a*/ 	.short	(.L_21 - .L_20)
.L_20:
        /*004c*/ 	.word	0x00000000
        /*0050*/ 	.short	0x0011
        /*0052*/ 	.short	0x0088
        /*0054*/ 	.byte	0x00, 0xf4, 0x21, 0x00


	//----- nvinfo : EIATTR_KPARAM_INFO
	.align		4
.L_21:
        /*0058*/ 	.byte	0x04, 0x17
        /*005a*/ 	.short	(.L_23 - .L_22)
.L_22:
        /*005c*/ 	.word	0x00000000
        /*0060*/ 	.short	0x0010
        /*0062*/ 	.short	0x0080
        /*0064*/ 	.byte	0x00, 0xf4, 0x21, 0x00


	//----- nvinfo : EIATTR_KPARAM_INFO
	.align		4
.L_23:
        /*0068*/ 	.byte	0x04, 0x17
        /*006a*/ 	.short	(.L_25 - .L_24)
.L_24:
        /*006c*/ 	.word	0x00000000
        /*0070*/ 	.short	0x000f
        /*0072*/ 	.short	0x0078
        /*0074*/ 	.byte	0x00, 0xf4, 0x21, 0x00


	//----- nvinfo : EIATTR_KPARAM_INFO
	.align		4
.L_25:
        /*0078*/ 	.byte	0x04, 0x17
        /*007a*/ 	.short	(.L_27 - .L_26)
.L_26:
        /*007c*/ 	.word	0x00000000
        /*0080*/ 	.short	0x000e
        /*0082*/ 	.short	0x0070
        /*0084*/ 	.byte	0x00, 0xf4, 0x21, 0x00


	//----- nvinfo : EIATTR_KPARAM_INFO
	.align		4
.L_27:
        /*0088*/ 	.byte	0x04, 0x17
        /*008a*/ 	.short	(.L_29 - .L_28)
.L_28:
        /*008c*/ 	.word	0x00000000
        /*0090*/ 	.short	0x000d
        /*0092*/ 	.short	0x0068
        /*0094*/ 	.byte	0x00, 0xf4, 0x21, 0x00


	//----- nvinfo : EIATTR_KPARAM_INFO
	.align		4
.L_29:
        /*0098*/ 	.byte	0x04, 0x17
        /*009a*/ 	.short	(.L_31 - .L_30)
.L_30:
        /*009c*/ 	.word	0x00000000
        /*00a0*/ 	.short	0x000c
        /*00a2*/ 	.short	0x0060
        /*00a4*/ 	.byte	0x00, 0xf4, 0x21, 0x00


	//----- nvinfo : EIATTR_KPARAM_INFO
	.align		4
.L_31:
        /*00a8*/ 	.byte	0x04, 0x17
        /*00aa*/ 	.short	(.L_33 - .L_32)
.L_32:
        /*00ac*/ 	.word	0x00000000
        /*00b0*/ 	.short	0x000b
        /*00b2*/ 	.short	0x0058
        /*00b4*/ 	.byte	0x00, 0xf4, 0x21, 0x00


	//----- nvinfo : EIATTR_KPARAM_INFO
	.align		4
.L_33:
        /*00b8*/ 	.byte	0x04, 0x17
        /*00ba*/ 	.short	(.L_35 - .L_34)
.L_34:
        /*00bc*/ 	.word	0x00000000
        /*00c0*/ 	.short	0x000a
        /*00c2*/ 	.short	0x0050
        /*00c4*/ 	.byte	0x00, 0xf4, 0x21, 0x00


	//----- nvinfo : EIATTR_KPARAM_INFO
	.align		4
.L_35:
        /*00c8*/ 	.byte	0x04, 0x17
        /*00ca*/ 	.short	(.L_37 - .L_36)
.L_36:
        /*00cc*/ 	.word	0x00000000
        /*00d0*/ 	.short	0x0009
        /*00d2*/ 	.short	0x0048
        /*00d4*/ 	.byte	0x00, 0xf4, 0x21, 0x00


	//----- nvinfo : EIATTR_KPARAM_INFO
	.align		4
.L_37:
        /*00d8*/ 	.byte	0x04, 0x17
        /*00da*/ 	.short	(.L_39 - .L_38)
.L_38:
        /*00dc*/ 	.word	0x00000000
        /*00e0*/ 	.short	0x0008
        /*00e2*/ 	.short	0x0040
        /*00e4*/ 	.byte	0x00, 0xf4, 0x21, 0x00


	//----- nvinfo : EIATTR_KPARAM_INFO
	.align		4
.L_39:
        /*00e8*/ 	.byte	0x04, 0x17
        /*00ea*/ 	.short	(.L_41 - .L_40)
.L_40:
        /*00ec*/ 	.word	0x00000000
        /*00f0*/ 	.short	0x0007
        /*00f2*/ 	.short	0x0038
        /*00f4*/ 	.byte	0x00, 0xf4, 0x21, 0x00


	//----- nvinfo : EIATTR_KPARAM_INFO
	.align		4
.L_41:
        /*00f8*/ 	.byte	0x04, 0x17
        /*00fa*/ 	.short	(.L_43 - .L_42)
.L_42:
        /*00fc*/ 	.word	0x00000000
        /*0100*/ 	.short	0x0006
        /*0102*/ 	.short	0x0030
        /*0104*/ 	.byte	0x00, 0xf4, 0x21, 0x00


	//----- nvinfo : EIATTR_KPARAM_INFO
	.align		4
.L_43:
        /*0108*/ 	.byte	0x04, 0x17
        /*010a*/ 	.short	(.L_45 - .L_44)
.L_44:
        /*010c*/ 	.word	0x00000000
        /*0110*/ 	.short	0x0005
        /*0112*/ 	.short	0x0028
        /*0114*/ 	.byte	0x00, 0xf4, 0x21, 0x00


	//----- nvinfo : EIATTR_KPARAM_INFO
	.align		4
.L_45:
        /*0118*/ 	.byte	0x04, 0x17
        /*011a*/ 	.short	(.L_47 - .L_46)
.L_46:
        /*011c*/ 	.word	0x00000000
        /*0120*/ 	.short	0x0004
        /*0122*/ 	.short	0x0020
        /*0124*/ 	.byte	0x00, 0xf4, 0x21, 0x00


	//----- nvinfo : EIATTR_KPARAM_INFO
	.align		4
.L_47:
        /*0128*/ 	.byte	0x04, 0x17
        /*012a*/ 	.short	(.L_49 - .L_48)
.L_48:
        /*012c*/ 	.word	0x00000000
        /*0130*/ 	.short	0x0003
        /*0132*/ 	.short	0x0018
        /*0134*/ 	.byte	0x00, 0xf4, 0x21, 0x00


	//----- nvinfo : EIATTR_KPARAM_INFO
	.align		4
.L_49:
        /*0138*/ 	.byte	0x04, 0x17
        /*013a*/ 	.short	(.L_51 - .L_50)
.L_50:
        /*013c*/ 	.word	0x00000000
        /*0140*/ 	.short	0x0002
        /*0142*/ 	.short	0x0010
        /*0144*/ 	.byte	0x00, 0xf4, 0x21, 0x00


	//----- nvinfo : EIATTR_KPARAM_INFO
	.align		4
.L_51:
        /*0148*/ 	.byte	0x04, 0x17
        /*014a*/ 	.short	(.L_53 - .L_52)
.L_52:
        /*014c*/ 	.word	0x00000000
        /*0150*/ 	.short	0x0001
        /*0152*/ 	.short	0x0008
        /*0154*/ 	.byte	0x00, 0xf4, 0x21, 0x00


	//----- nvinfo : EIATTR_KPARAM_INFO
	.align		4
.L_53:
        /*0158*/ 	.byte	0x04, 0x17
        /*015a*/ 	.short	(.L_55 - .L_54)
.L_54:
        /*015c*/ 	.word	0x00000000
        /*0160*/ 	.short	0x0000
        /*0162*/ 	.short	0x0000
        /*0164*/ 	.byte	0x00, 0xf4, 0x21, 0x00


	//----- nvinfo : EIATTR_SPARSE_MMA_MASK
	.align		4
.L_55:
        /*0168*/ 	.byte	0x03, 0x50
        /*016a*/ 	.short	0x0000


	//----- nvinfo : EIATTR_MAXREG_COUNT
	.align		4
        /*016c*/ 	.byte	0x03, 0x1b
        /*016e*/ 	.short	0x00ff


	//----- nvinfo : EIATTR_EXIT_INSTR_OFFSETS
	.align		4
        /*0170*/ 	.byte	0x04, 0x1c
        /*0172*/ 	.short	(.L_57 - .L_56)


	//   ....[0]....
.L_56:
        /*0174*/ 	.word	0x000014b0


	//----- nvinfo : EIATTR_REQNTID
	.align		4
.L_57:
        /*0178*/ 	.byte	0x04, 0x10
        /*017a*/ 	.short	(.L_59 - .L_58)
.L_58:
        /*017c*/ 	.word	0x00000100
        /*0180*/ 	.word	0x00000001
        /*0184*/ 	.word	0x00000001


	//----- nvinfo : EIATTR_CBANK_PARAM_SIZE
	.align		4
.L_59:
        /*0188*/ 	.byte	0x03, 0x19
        /*018a*/ 	.short	0x00ac


	//----- nvinfo : EIATTR_PARAM_CBANK
	.align		4
        /*018c*/ 	.byte	0x04, 0x0a
        /*018e*/ 	.short	(.L_61 - .L_60)
	.align		4
.L_60:
        /*0190*/ 	.word	index@(.nv.constant0.triton_poi_fused_cat_8)
        /*0194*/ 	.short	0x0210
        /*0196*/ 	.short	0x00ac


	//----- nvinfo : EIATTR_SW_WAR
	.align		4
.L_61:
        /*0198*/ 	.byte	0x04, 0x36
        /*019a*/ 	.short	(.L_63 - .L_62)
.L_62:
        /*019c*/ 	.word	0x00000008
.L_63:


//--------------------- .nv.callgraph             --------------------------
	.section	.nv.callgraph,"",@"SHT_CUDA_CALLGRAPH"
	.align	4
	.sectionentsize	8
	.align		4
        /*0000*/ 	.word	0x00000000
	.align		4
        /*0004*/ 	.word	0xffffffff
	.align		4
        /*0008*/ 	.word	0x00000000
	.align		4
        /*000c*/ 	.word	0xfffffffe
	.align		4
        /*0010*/ 	.word	0x00000000
	.align		4
        /*0014*/ 	.word	0xfffffffd
	.align		4
        /*0018*/ 	.word	0x00000000
	.align		4
        /*001c*/ 	.word	0xfffffffc


//--------------------- .nv.constant4             --------------------------
	.section	.nv.constant4,"a",@progbits
	.align	8
	.align		8
.nv.constant4:
        /*0000*/ 	.dword	_$_str
	.align		8
        /*0008*/ 	.dword	_$_str_$_2


//--------------------- .text.triton_poi_fused_cat_8 --------------------------
	.section	.text.triton_poi_fused_cat_8,"ax",@progbits
	.align	128
        .global         triton_poi_fused_cat_8
        .type           triton_poi_fused_cat_8,@function
        .size           triton_poi_fused_cat_8,(.L_x_1 - triton_poi_fused_cat_8)
        .other          triton_poi_fused_cat_8,@"STO_CUDA_ENTRY STV_DEFAULT"
triton_poi_fused_cat_8:
.text.triton_poi_fused_cat_8:
[----:B------:R-:W-:Y:S01]  /*0000*/  LDC R1, c[0x0][0x28] ;  /* 0x00000a00ff017b82 */ /* 0x000fe20000000800 */
[----:B------:R-:W1:Y:S01]  /*0010*/  S2R R0, SR_TID.X ;  /* 0x0000000000007919 */ /* 0x000e620000002100 */
[----:B------:R-:W-:Y:S01]  /*0020*/  IMAD.MOV.U32 R26, RZ, RZ, RZ ;  /* 0x000000ffff1a7224 */ /* 0x000fe200078e00ff */
[----:B------:R-:W-:Y:S01]  /*0030*/  ULDC.64 UR4, c[0x0][0x208] ;  /* 0x0000820000047ab9 */ /* 0x000fe20000000a00 */
[----:B------:R-:W2:Y:S01]  /*0040*/  S2R R11, SR_CTAID.X ;  /* 0x00000000000b7919 */ /* 0x000ea20000002500 */
[----:B------:R-:W-:Y:S02]  /*0050*/  IMAD.MOV.U32 R30, RZ, RZ, RZ ;  /* 0x000000ffff1e7224 */ /* 0x000fe400078e00ff */
[----:B------:R-:W-:Y:S02]  /*0060*/  IMAD.MOV.U32 R34, RZ, RZ, RZ ;  /* 0x000000ffff227224 */ /* 0x000fe400078e00ff */
[----:B------:R-:W-:Y:S01]  /*0070*/  IMAD.MOV.U32 R41, RZ, RZ, RZ ;  /* 0x000000ffff297224 */ /* 0x000fe200078e00ff */
[----:B------:R-:W-:-:S02]  /*0080*/  CS2R R36, SRZ ;  /* 0x0000000000247805 */ /* 0x000fc4000001ff00 */
[----:B------:R-:W-:Y:S01]  /*0090*/  CS2R R38, SRZ ;  /* 0x0000000000267805 */ /* 0x000fe2000001ff00 */
[----:B------:R-:W-:Y:S01]  /*00a0*/  ULDC.64 UR6, c[0x0][0x288] ;  /* 0x0000a20000067ab9 */ /* 0x000fe20000000a00 */
[----:B------:R-:W3:Y:S01]  /*00b0*/  LDC.64 R16, c[0x0][0x210] ;  /* 0x00008400ff107b82 */ /* 0x000ee20000000a00 */
[----:B------:R-:W-:-:S07]  /*00c0*/  ULDC.64 UR8, c[0x0][0x260] ;  /* 0x0000980000087ab9 */ /* 0x000fce0000000a00 */
[----:B------:R-:W4:Y:S08]  /*00d0*/  LDC.64 R42, c[0x0][0x218] ;  /* 0x00008600ff2a7b82 */ /* 0x000f300000000a00 */
[----:B------:R-:W5:Y:S01]  /*00e0*/  LDC.64 R24, c[0x0][0x230] ;  /* 0x00008c00ff187b82 */ /* 0x000f620000000a00 */
[----:B-1----:R-:W-:-:S05]  /*00f0*/  IMAD.SHL.U32 R0, R0, 0x2, RZ ;  /* 0x0000000200007824 */ /* 0x002fca00078e00ff */
[----:B------:R-:W-:Y:S02]  /*0100*/  LOP3.LUT R0, R0, 0x1fe, RZ, 0xc0, !PT ;  /* 0x000001fe00007812 */ /* 0x000fe400078ec0ff */
[----:B------:R-:W1:Y:S03]  /*0110*/  LDC.64 R20, c[0x0][0x228] ;  /* 0x00008a00ff147b82 */ /* 0x000e660000000a00 */
[----:B--2---:R-:W-:-:S05]  /*0120*/  IMAD R0, R11, 0x200, R0 ;  /* 0x000002000b007824 */ /* 0x004fca00078e0200 */
[----:B------:R-:W2:Y:S01]  /*0130*/  LDC.64 R28, c[0x0][0x258] ;  /* 0x00009600ff1c7b82 */ /* 0x000ea20000000a00 */
[----:B------:R-:W-:-:S04]  /*0140*/  SHF.R.S32.HI R3, RZ, 0x1f, R0 ;  /* 0x0000001fff037819 */ /* 0x000fc80000011400 */
[----:B------:R-:W-:-:S03]  /*0150*/  LEA.HI R8, R3, R0, RZ, 0xc ;  /* 0x0000000003087211 */ /* 0x000fc600078f60ff */
[----:B------:R-:W1:Y:S01]  /*0160*/  LDC.64 R2, c[0x0][0x220] ;  /* 0x00008800ff027b82 */ /* 0x000e620000000a00 */
[----:B------:R-:W-:-:S04]  /*0170*/  SHF.R.S32.HI R45, RZ, 0xc, R8 ;  /* 0x0000000cff2d7819 */ /* 0x000fc80000011408 */
[----:B------:R-:W-:-:S04]  /*0180*/  LEA.HI R4, R45, R45, RZ, 0xa ;  /* 0x0000002d2d047211 */ /* 0x000fc800078f50ff */
[----:B------:R-:W-:-:S05]  /*0190*/  LOP3.LUT R4, R4, 0xfffffc00, RZ, 0xc0, !PT ;  /* 0xfffffc0004047812 */ /* 0x000fca00078ec0ff */
[----:B------:R-:W-:Y:S02]  /*01a0*/  IMAD.IADD R45, R45, 0x1, -R4 ;  /* 0x000000012d2d7824 */ /* 0x000fe400078e0a04 */
[----:B------:R-:W2:Y:S03]  /*01b0*/  LDC.64 R4, c[0x0][0x248] ;  /* 0x00009200ff047b82 */ /* 0x000ea60000000a00 */
[C---:B------:R-:W-:Y:S01]  /*01c0*/  ISETP.GE.AND P0, PT, R45.reuse, 0x180, PT ;  /* 0x000001802d00780c */ /* 0x040fe20003f06270 */
[----:B01----:R-:W-:-:S12]  /*01d0*/  IMAD.WIDE R2, R45, 0x4, R2 ;  /* 0x000000042d027825 */ /* 0x003fd800078e0202 */
[----:B------:R-:W5:Y:S01]  /*01e0*/  @!P0 LDG.E.EL R26, desc[UR4][R2.64] ;  /* 0x00000004021a8981 */ /* 0x000f62000c2e1900 */
[----:B------:R-:W-:-:S03]  /*01f0*/  VIADD R6, R45, 0xfffffe80 ;  /* 0xfffffe802d067836 */ /* 0x000fc60000000000 */
[----:B------:R0:W5:Y:S02]  /*0200*/  @!P0 LDG.E.EL R30, desc[UR4][R2.64] ;  /* 0x00000004021e8981 */ /* 0x000164000c2e1900 */
[----:B------:R-:W-:Y:S01]  /*0210*/  ISETP.GE.U32.AND P1, PT, R6, 0x100, PT ;  /* 0x000001000600780c */ /* 0x000fe20003f26070 */
[C---:B--2---:R-:W-:Y:S01]  /*0220*/  IMAD.WIDE R4, R45.reuse, 0x4, R4 ;  /* 0x000000042d047825 */ /* 0x044fe200078e0204 */
[----:B------:R-:W0:Y:S11]  /*0230*/  LDC.64 R6, c[0x0][0x270] ;  /* 0x00009c00ff067b82 */ /* 0x000e360000000a00 */
[----:B------:R-:W2:Y:S04]  /*0240*/  @!P1 LDG.E.EL R34, desc[UR4][R4.64+-0x600] ;  /* 0xfffa000404229981 */ /* 0x000ea8000c2e1900 */
[----:B------:R1:W2:Y:S01]  /*0250*/  @!P1 LDG.E.EL R41, desc[UR4][R4.64+-0x600] ;  /* 0xfffa000404299981 */ /* 0x0002a2000c2e1900 */
[----:B------:R-:W-:-:S05]  /*0260*/  VIADD R9, R45, 0xfffffd80 ;  /* 0xfffffd802d097836 */ /* 0x000fca0000000000 */
[----:B------:R-:W-:Y:S01]  /*0270*/  ISETP.GE.U32.AND P3, PT, R9, 0x100, PT ;  /* 0x000001000900780c */ /* 0x000fe20003f66070 */
[C---:B0-----:R-:W-:Y:S02]  /*0280*/  IMAD.WIDE R2, R45.reuse, 0x4, R6 ;  /* 0x000000042d027825 */ /* 0x041fe400078e0206 */
[----:B------:R-:W1:Y:S10]  /*0290*/  LDC.64 R6, c[0x0][0x298] ;  /* 0x0000a600ff067b82 */ /* 0x000e740000000a00 */
[----:B------:R-:W2:Y:S04]  /*02a0*/  @!P3 LDG.E.EL R36, desc[UR4][R2.64+-0xa00] ;  /* 0xfff600040224b981 */ /* 0x000ea8000c2e1900 */
[----:B------:R0:W2:Y:S01]  /*02b0*/  @!P3 LDG.E.EL R39, desc[UR4][R2.64+-0xa00] ;  /* 0xfff600040227b981 */ /* 0x0000a2000c2e1900 */
[C---:B------:R-:W-:Y:S01]  /*02c0*/  ISETP.GT.AND P2, PT, R45.reuse, 0x37f, PT ;  /* 0x0000037f2d00780c */ /* 0x040fe20003f44270 */
[----:B-1----:R-:W-:-:S12]  /*02d0*/  IMAD.WIDE R4, R45, 0x4, R6 ;  /* 0x000000042d047825 */ /* 0x002fd800078e0206 */
[----:B------:R-:W2:Y:S04]  /*02e0*/  @P2 LDG.E.EL R37, desc[UR4][R4.64+-0xe00] ;  /* 0xfff2000404252981 */ /* 0x000ea8000c2e1900 */
[----:B------:R1:W2:Y:S01]  /*02f0*/  @P2 LDG.E.EL R38, desc[UR4][R4.64+-0xe00] ;  /* 0xfff2000404262981 */ /* 0x0002a2000c2e1900 */
[----:B------:R-:W-:Y:S01]  /*0300*/  SHF.R.S32.HI R7, RZ, 0x16, R11 ;  /* 0x00000016ff077819 */ /* 0x000fe2000001140b */
[----:B------:R-:W-:Y:S01]  /*0310*/  VIADD R6, R0, 0x1 ;  /* 0x0000000100067836 */ /* 0x000fe20000000000 */
[----:B0-----:R-:W-:Y:S02]  /*0320*/  LOP3.LUT R3, R8, 0xfffff000, RZ, 0xc0, !PT ;  /* 0xfffff00008037812 */ /* 0x001fe400078ec0ff */
[----:B------:R-:W-:Y:S02]  /*0330*/  SGXT R7, R7, 0x1 ;  /* 0x000000010707781a */ /* 0x000fe40000000200 */
[----:B------:R-:W-:Y:S01]  /*0340*/  SHF.R.S32.HI R13, RZ, 0x1f, R45 ;  /* 0x0000001fff0d7819 */ /* 0x000fe2000001142d */
[----:B------:R-:W-:Y:S01]  /*0350*/  IMAD.IADD R3, R0, 0x1, -R3 ;  /* 0x0000000100037824 */ /* 0x000fe200078e0a03 */
[----:B------:R-:W-:-:S02]  /*0360*/  LEA.HI R9, R7, R0, RZ, 0x16 ;  /* 0x0000000007097211 */ /* 0x000fc400078fb0ff */
[----:B------:R-:W-:Y:S01]  /*0370*/  LEA.HI R7, R7, R6, RZ, 0xc ;  /* 0x0000000607077211 */ /* 0x000fe200078f60ff */
[----:B-1----:R-:W-:Y:S01]  /*0380*/  IMAD.SHL.U32 R5, R3, 0x80, RZ ;  /* 0x0000008003057824 */ /* 0x002fe200078e00ff */
[----:B------:R-:W-:Y:S02]  /*0390*/  SHF.R.S32.HI R2, RZ, 0x16, R9 ;  /* 0x00000016ff027819 */ /* 0x000fe40000011409 */
[----:B------:R-:W-:-:S03]  /*03a0*/  LOP3.LUT R7, R7, 0xfffff000, RZ, 0xc0, !PT ;  /* 0xfffff00007077812 */ /* 0x000fc600078ec0ff */
[----:B------:R-:W-:Y:S02]  /*03b0*/  IMAD.SHL.U32 R8, R2, 0x80000, RZ ;  /* 0x0008000002087824 */ /* 0x000fe400078e00ff */
[----:B------:R-:W-:Y:S02]  /*03c0*/  IMAD.IADD R7, R6, 0x1, -R7 ;  /* 0x0000000106077824 */ /* 0x000fe400078e0a07 */
[C---:B------:R-:W-:Y:S01]  /*03d0*/  IMAD.SHL.U32 R4, R2.reuse, 0x100000, RZ ;  /* 0x0010000002047824 */ /* 0x040fe200078e00ff */
[----:B------:R-:W-:Y:S01]  /*03e0*/  IADD3 R9, P4, R45, R8, RZ ;  /* 0x000000082d097210 */ /* 0x000fe20007f9e0ff */
[----:B------:R-:W-:Y:S02]  /*03f0*/  IMAD.SHL.U32 R6, R7, 0x80, RZ ;  /* 0x0000008007067824 */ /* 0x000fe400078e00ff */
[----:B------:R-:W-:Y:S01]  /*0400*/  IMAD R2, R2, 0x180000, R45 ;  /* 0x0018000002027824 */ /* 0x000fe200078e022d */
[----:B------:R-:W-:Y:S01]  /*0410*/  LEA.HI.X.SX32 R8, R8, R13, 0x1, P4 ;  /* 0x0000000d08087211 */ /* 0x000fe200020f0eff */
[--C-:B------:R-:W-:Y:S01]  /*0420*/  IMAD R10, R3, 0x100, R4.reuse ;  /* 0x00000100030a7824 */ /* 0x100fe200078e0204 */
[----:B------:R-:W-:Y:S01]  /*0430*/  IADD3 R14, P4, R5, R9, RZ ;  /* 0x00000009050e7210 */ /* 0x000fe20007f9e0ff */
[C---:B------:R-:W-:Y:S01]  /*0440*/  IMAD R4, R7.reuse, 0x100, R4 ;  /* 0x0000010007047824 */ /* 0x040fe200078e0204 */
[----:B------:R-:W-:Y:S01]  /*0450*/  IADD3 R9, P5, R6, R9, RZ ;  /* 0x0000000906097210 */ /* 0x000fe20007fbe0ff */
[--C-:B------:R-:W-:Y:S01]  /*0460*/  IMAD R11, R7, 0x180, R2.reuse ;  /* 0x00000180070b7824 */ /* 0x100fe200078e0202 */
[-C--:B------:R-:W-:Y:S01]  /*0470*/  LEA.HI.X.SX32 R5, R5, R8.reuse, 0x1, P4 ;  /* 0x0000000805057211 */ /* 0x080fe200020f0eff */
[----:B------:R-:W-:Y:S01]  /*0480*/  IMAD R33, R3, 0x180, R2 ;  /* 0x0000018003217824 */ /* 0x000fe200078e0202 */
[----:B------:R-:W-:-:S02]  /*0490*/  LEA.HI.X.SX32 R12, R6, R8, 0x1, P5 ;  /* 0x00000008060c7211 */ /* 0x000fc400028f0eff */
[----:B------:R-:W-:Y:S02]  /*04a0*/  CS2R R2, SRZ ;  /* 0x0000000000027805 */ /* 0x000fe4000001ff00 */
[C---:B------:R-:W-:Y:S02]  /*04b0*/  LEA R6, P4, R14.reuse, UR6, 0x2 ;  /* 0x000000060e067c11 */ /* 0x040fe4000f8810ff */
[C---:B------:R-:W-:Y:S02]  /*04c0*/  LEA R8, P5, R9.reuse, UR6, 0x2 ;  /* 0x0000000609087c11 */ /* 0x040fe4000f8a10ff */
[----:B------:R-:W-:Y:S02]  /*04d0*/  LEA.HI.X R7, R14, UR7, R5, 0x2, P4 ;  /* 0x000000070e077c11 */ /* 0x000fe4000a0f1405 */
[----:B------:R-:W-:Y:S02]  /*04e0*/  IADD3 R22, P4, R45, R10, RZ ;  /* 0x0000000a2d167210 */ /* 0x000fe40007f9e0ff */
[----:B------:R-:W-:Y:S01]  /*04f0*/  LEA.HI.X R9, R9, UR7, R12, 0x2, P5 ;  /* 0x0000000709097c11 */ /* 0x000fe2000a8f140c */
[----:B------:R-:W-:Y:S01]  /*0500*/  ULDC.64 UR6, c[0x0][0x238] ;  /* 0x00008e0000067ab9 */ /* 0x000fe20000000a00 */
[----:B------:R-:W-:Y:S01]  /*0510*/  LEA.HI.X.SX32 R5, R10, R13, 0x1, P4 ;  /* 0x0000000d0a057211 */ /* 0x000fe200020f0eff */
[----:B------:R0:W2:Y:S01]  /*0520*/  @P2 LDG.E.EL R2, desc[UR4][R6.64+-0xe00] ;  /* 0xfff2000406022981 */ /* 0x0000a2000c2e1900 */
[----:B------:R-:W-:-:S02]  /*0530*/  IADD3 R12, P5, R45, R4, RZ ;  /* 0x000000042d0c7210 */ /* 0x000fc40007fbe0ff */
[C---:B------:R-:W-:Y:S01]  /*0540*/  SHF.L.U64.HI R10, R22.reuse, 0x2, R5 ;  /* 0x00000002160a7819 */ /* 0x040fe20000010205 */
[----:B------:R-:W-:Y:S01]  /*0550*/  IMAD.SHL.U32 R22, R22, 0x4, RZ ;  /* 0x0000000416167824 */ /* 0x000fe200078e00ff */
[----:B------:R-:W-:Y:S02]  /*0560*/  LEA.HI.X.SX32 R13, R4, R13, 0x1, P5 ;  /* 0x0000000d040d7211 */ /* 0x000fe400028f0eff */
[----:B------:R-:W-:Y:S01]  /*0570*/  CS2R R4, SRZ ;  /* 0x0000000000047805 */ /* 0x000fe2000001ff00 */
[----:B------:R-:W2:Y:S01]  /*0580*/  @P2 LDG.E.EL R3, desc[UR4][R8.64+-0xe00] ;  /* 0xfff2000408032981 */ /* 0x000ea2000c2e1900 */
[----:B------:R-:W-:-:S04]  /*0590*/  IADD3 R18, P4, R22, UR6, RZ ;  /* 0x0000000616127c10 */ /* 0x000fc8000ff9e0ff */
[----:B------:R-:W-:-:S05]  /*05a0*/  IADD3.X R19, R10, UR7, RZ, P4, !PT ;  /* 0x000000070a137c10 */ /* 0x000fca000a7fe4ff */
[----:B------:R1:W2:Y:S01]  /*05b0*/  @!P1 LDG.E.EL R4, desc[UR4][R18.64+-0x600] ;  /* 0xfffa000412049981 */ /* 0x0002a2000c2e1900 */
[C---:B0-----:R-:W-:Y:S01]  /*05c0*/  SHF.L.U64.HI R7, R12.reuse, 0x2, R13 ;  /* 0x000000020c077819 */ /* 0x041fe2000001020d */
[----:B-1----:R-:W0:Y:S01]  /*05d0*/  LDC.64 R18, c[0x0][0x240] ;  /* 0x00009000ff127b82 */ /* 0x002e220000000a00 */
[----:B------:R-:W-:Y:S01]  /*05e0*/  IMAD.SHL.U32 R12, R12, 0x4, RZ ;  /* 0x000000040c0c7824 */ /* 0x000fe200078e00ff */
[----:B------:R-:W-:Y:S01]  /*05f0*/  IADD3 R22, P5, R22, UR8, RZ ;  /* 0x0000000816167c10 */ /* 0x000fe2000ffbe0ff */
[--C-:B---3--:R-:W-:Y:S01]  /*0600*/  IMAD.WIDE R32, R33, 0x4, R16.reuse ;  /* 0x0000000421207825 */ /* 0x108fe200078e0210 */
[----:B------:R-:W-:Y:S02]  /*0610*/  CS2R R8, SRZ ;  /* 0x0000000000087805 */ /* 0x000fe4000001ff00 */
[----:B------:R-:W-:Y:S01]  /*0620*/  IADD3.X R23, R10, UR9, RZ, P5, !PT ;  /* 0x000000090a177c10 */ /* 0x000fe2000affe4ff */
[----:B------:R-:W-:Y:S01]  /*0630*/  IMAD.WIDE R16, R11, 0x4, R16 ;  /* 0x000000040b107825 */ /* 0x000fe200078e0210 */
[----:B------:R-:W-:-:S02]  /*0640*/  IADD3 R14, P4, R12, UR6, RZ ;  /* 0x000000060c0e7c10 */ /* 0x000fc4000ff9e0ff */
[----:B------:R-:W-:Y:S02]  /*0650*/  CS2R R10, SRZ ;  /* 0x00000000000a7805 */ /* 0x000fe4000001ff00 */
[----:B------:R-:W-:Y:S01]  /*0660*/  IADD3 R12, P5, R12, UR8, RZ ;  /* 0x000000080c0c7c10 */ /* 0x000fe2000ffbe0ff */
[----:B----4-:R-:W-:Y:S01]  /*0670*/  IMAD.WIDE R42, R45, 0x4, R42 ;  /* 0x000000042d2a7825 */ /* 0x010fe200078e022a */
[----:B------:R1:W3:Y:S01]  /*0680*/  @!P3 LDG.E.EL R5, desc[UR4][R22.64+-0xa00] ;  /* 0xfff600041605b981 */ /* 0x0002e2000c2e1900 */
[----:B------:R-:W-:Y:S02]  /*0690*/  IADD3.X R15, R7, UR7, RZ, P4, !PT ;  /* 0x00000007070f7c10 */ /* 0x000fe4000a7fe4ff */
[----:B------:R-:W-:Y:S02]  /*06a0*/  IADD3.X R13, R7, UR9, RZ, P5, !PT ;  /* 0x00000009070d7c10 */ /* 0x000fe4000affe4ff */
[----:B------:R-:W-:Y:S01]  /*06b0*/  CS2R R6, SRZ ;  /* 0x0000000000067805 */ /* 0x000fe2000001ff00 */
[----:B------:R4:W3:Y:S04]  /*06c0*/  @!P0 LDG.E.EL R9, desc[UR4][R16.64] ;  /* 0x0000000410098981 */ /* 0x0008e8000c2e1900 */
[----:B------:R-:W3:Y:S01]  /*06d0*/  @!P0 LDG.E.EL R10, desc[UR4][R42.64] ;  /* 0x000000042a0a8981 */ /* 0x000ee2000c2e1900 */
[----:B-1----:R-:W1:Y:S03]  /*06e0*/  LDC.64 R22, c[0x0][0x250] ;  /* 0x00009400ff167b82 */ /* 0x002e660000000a00 */
[----:B------:R0:W3:Y:S01]  /*06f0*/  @!P0 LDG.E.EL R11, desc[UR4][R42.64] ;  /* 0x000000042a0b8981 */ /* 0x0000e2000c2e1900 */
[----:B----4-:R-:W-:-:S03]  /*0700*/  CS2R R16, SRZ ;  /* 0x0000000000107805 */ /* 0x010fc6000001ff00 */
[----:B------:R4:W3:Y:S01]  /*0710*/  @!P1 LDG.E.EL R6, desc[UR4][R14.64+-0x600] ;  /* 0xfffa00040e069981 */ /* 0x0008e2000c2e1900 */
[----:B-----5:R-:W-:-:S03]  /*0720*/  IMAD.WIDE R24, R45, 0x4, R24 ;  /* 0x000000042d187825 */ /* 0x020fc600078e0218 */
[----:B------:R5:W3:Y:S01]  /*0730*/  @!P3 LDG.E.EL R7, desc[UR4][R12.64+-0xa00] ;  /* 0xfff600040c07b981 */ /* 0x000ae2000c2e1900 */
[----:B0-----:R-:W-:-:S03]  /*0740*/  IMAD.WIDE R42, R45, 0x4, R18 ;  /* 0x000000042d2a7825 */ /* 0x001fc600078e0212 */
[----:B------:R0:W3:Y:S01]  /*0750*/  @!P0 LDG.E.EL R8, desc[UR4][R32.64] ;  /* 0x0000000420088981 */ /* 0x0000e2000c2e1900 */
[----:B----4-:R-:W-:-:S03]  /*0760*/  CS2R R14, SRZ ;  /* 0x00000000000e7805 */ /* 0x010fc6000001ff00 */
[----:B------:R-:W4:Y:S04]  /*0770*/  @!P1 LDG.E.EL R16, desc[UR4][R42.64+-0x600] ;  /* 0xfffa00042a109981 */ /* 0x000f28000c2e1900 */
[----:B------:R5:W3:Y:S02]  /*0780*/  @!P1 LDG.E.EL R17, desc[UR4][R42.64+-0x600] ;  /* 0xfffa00042a119981 */ /* 0x000ae4000c2e1900 */
[----:B-----5:R-:W-:Y:S01]  /*0790*/  CS2R R12, SRZ ;  /* 0x00000000000c7805 */ /* 0x020fe2000001ff00 */
[C---:B------:R-:W-:Y:S01]  /*07a0*/  IMAD.WIDE R20, R45.reuse, 0x4, R20 ;  /* 0x000000042d147825 */ /* 0x040fe200078e0214 */
[----:B0-----:R-:W0:Y:S01]  /*07b0*/  LDC.64 R32, c[0x0][0x268] ;  /* 0x00009a00ff207b82 */ /* 0x001e220000000a00 */
[----:B------:R-:W5:Y:S04]  /*07c0*/  @!P0 LDG.E.EL R14, desc[UR4][R24.64] ;  /* 0x00000004180e8981 */ /* 0x000f68000c2e1900 */
[----:B------:R1:W3:Y:S03]  /*07d0*/  @!P0 LDG.E.EL R15, desc[UR4][R24.64] ;  /* 0x00000004180f8981 */ /* 0x0002e6000c2e1900 */
[----:B------:R-:W0:Y:S01]  /*07e0*/  LDC.64 R42, c[0x0][0x278] ;  /* 0x00009e00ff2a7b82 */ /* 0x000e220000000a00 */
[----:B------:R-:W-:Y:S01]  /*07f0*/  CS2R R18, SRZ ;  /* 0x0000000000127805 */ /* 0x000fe2000001ff00 */
[----:B------:R-:W3:Y:S01]  /*0800*/  @!P0 LDG.E.EL R12, desc[UR4][R20.64] ;  /* 0x00000004140c8981 */ /* 0x000ee2000c2e1900 */
[----:B-1----:R-:W-:-:S03]  /*0810*/  IMAD.WIDE R22, R45, 0x4, R22 ;  /* 0x000000042d167825 */ /* 0x002fc600078e0216 */
[----:B------:R1:W3:Y:S02]  /*0820*/  @!P0 LDG.E.EL R13, desc[UR4][R20.64] ;  /* 0x00000004140d8981 */ /* 0x0002e4000c2e1900 */
[----:B------:R-:W0:Y:S01]  /*0830*/  LDC.64 R24, c[0x0][0x280] ;  /* 0x0000a000ff187b82 */ /* 0x000e220000000a00 */
[----:B------:R-:W-:Y:S01]  /*0840*/  IMAD.WIDE R28, R45, 0x4, R28 ;  /* 0x000000042d1c7825 */ /* 0x000fe200078e021c */
[----:B------:R-:W3:Y:S04]  /*0850*/  @!P1 LDG.E.EL R18, desc[UR4][R22.64+-0x600] ;  /* 0xfffa000416129981 */ /* 0x000ee8000c2e1900 */
[----:B------:R1:W3:Y:S02]  /*0860*/  @!P1 LDG.E.EL R19, desc[UR4][R22.64+-0x600] ;  /* 0xfffa000416139981 */ /* 0x0002e4000c2e1900 */
[----:B-1----:R-:W-:-:S06]  /*0870*/  CS2R R20, SRZ ;  /* 0x0000000000147805 */ /* 0x002fcc000001ff00 */
[----:B------:R-:W3:Y:S01]  /*0880*/  @!P1 LDG.E.EL R20, desc[UR4][R28.64+-0x600] ;  /* 0xfffa00041c149981 */ /* 0x000ee2000c2e1900 */
[----:B------:R-:W1:Y:S03]  /*0890*/  LDC.64 R22, c[0x0][0x290] ;  /* 0x0000a400ff167b82 */ /* 0x000e660000000a00 */
[----:B------:R0:W3:Y:S02]  /*08a0*/  @!P1 LDG.E.EL R21, desc[UR4][R28.64+-0x600] ;  /* 0xfffa00041c159981 */ /* 0x0000e4000c2e1900 */
[----:B0-----:R-:W-:Y:S01]  /*08b0*/  IMAD.WIDE R42, R45, 0x4, R42 ;  /* 0x000000042d2a7825 */ /* 0x001fe200078e022a */
[----:B------:R-:W-:-:S03]  /*08c0*/  CS2R R28, SRZ ;  /* 0x00000000001c7805 */ /* 0x000fc6000001ff00 */
[----:B------:R-:W-:-:S03]  /*08d0*/  IMAD.WIDE R24, R45, 0x4, R24 ;  /* 0x000000042d187825 */ /* 0x000fc600078e0218 */
[----:B------:R-:W4:Y:S04]  /*08e0*/  @!P3 LDG.E.EL R28, desc[UR4][R42.64+-0xa00] ;  /* 0xfff600042a1cb981 */ /* 0x000f28000c2e1900 */
[----:B------:R2:W4:Y:S01]  /*08f0*/  @!P3 LDG.E.EL R29, desc[UR4][R42.64+-0xa00] ;  /* 0xfff600042a1db981 */ /* 0x000522000c2e1900 */
[----:B------:R-:W-:-:S04]  /*0900*/  IMAD.WIDE R32, R45, 0x4, R32 ;  /* 0x000000042d207825 */ /* 0x000fc800078e0220 */
[----:B-1----:R-:W-:Y:S01]  /*0910*/  IMAD.WIDE R22, R45, 0x4, R22 ;  /* 0x000000042d167825 */ /* 0x002fe200078e0216 */
[----:B------:R-:W-:-:S05]  /*0920*/  SEL R35, R26, RZ, !P0 ;  /* 0x000000ff1a237207 */ /* 0x000fca0004000000 */
[----:B------:R-:W-:-:S06]  /*0930*/  FADD R35, R35, 9.9999997473787516356e-06 ;  /* 0x3727c5ac23237421 */ /* 0x000fcc0000000000 */
[----:B------:R-:W0:Y:S01]  /*0940*/  MUFU.SQRT R35, R35 ;  /* 0x0000002300237308 */ /* 0x000e220000002000 */
[----:B------:R-:W-:-:S05]  /*0950*/  SEL R30, R30, RZ, !P0 ;  /* 0x000000ff1e1e7207 */ /* 0x000fca0004000000 */
[----:B------:R-:W-:Y:S01]  /*0960*/  FADD R44, R30, 9.9999997473787516356e-06 ;  /* 0x3727c5ac1e2c7421 */ /* 0x000fe20000000000 */
[----:B------:R-:W-:Y:S02]  /*0970*/  CS2R R30, SRZ ;  /* 0x00000000001e7805 */ /* 0x000fe4000001ff00 */
[----:B--2---:R-:W-:Y:S02]  /*0980*/  SEL R42, R34, RZ, !P1 ;  /* 0x000000ff222a7207 */ /* 0x004fe40004800000 */
[C---:B0-----:R-:W-:Y:S02]  /*0990*/  FSETP.GT.AND P5, PT, R35.reuse, 8.50705917302346158658e+37, PT ;  /* 0x7e8000002300780b */ /* 0x041fe40003fa4000 */
[----:B------:R-:W2:Y:S01]  /*09a0*/  @!P3 LDG.E.EL R30, desc[UR4][R24.64+-0xa00] ;  /* 0xfff60004181eb981 */ /* 0x000ea2000c2e1900 */
[----:B------:R-:W-:Y:S01]  /*09b0*/  FSETP.GEU.AND P4, PT, R35, 1.175494350822287508e-38, PT ;  /* 0x008000002300780b */ /* 0x000fe20003f8e000 */
[----:B------:R-:W0:Y:S02]  /*09c0*/  MUFU.SQRT R44, R44 ;  /* 0x0000002c002c7308 */ /* 0x000e240000002000 */
[----:B------:R1:W2:Y:S01]  /*09d0*/  @!P3 LDG.E.EL R31, desc[UR4][R24.64+-0xa00] ;  /* 0xfff60004181fb981 */ /* 0x0002a2000c2e1900 */
[----:B------:R-:W-:-:S02]  /*09e0*/  CS2R R26, SRZ ;  /* 0x00000000001a7805 */ /* 0x000fc4000001ff00 */
[----:B------:R-:W-:Y:S01]  /*09f0*/  SEL R41, R41, RZ, !P1 ;  /* 0x000000ff29297207 */ /* 0x000fe20004800000 */
[----:B------:R-:W-:-:S03]  /*0a00*/  IMAD.MOV.U32 R40, RZ, RZ, 0x3e800000 ;  /* 0x3e800000ff287424 */ /* 0x000fc600078e00ff */
[----:B------:R-:W2:Y:S01]  /*0a10*/  @!P3 LDG.E.EL R26, desc[UR4][R32.64+-0xa00] ;  /* 0xfff60004201ab981 */ /* 0x000ea2000c2e1900 */
[----:B------:R-:W-:Y:S01]  /*0a20*/  @P5 FMUL R35, R35, 0.25 ;  /* 0x3e80000023235820 */ /* 0x000fe20000400000 */
[----:B-1----:R-:W-:Y:S02]  /*0a30*/  FADD R24, R42, 9.9999997473787516356e-06 ;  /* 0x3727c5ac2a187421 */ /* 0x002fe40000000000 */
[----:B------:R1:W2:Y:S01]  /*0a40*/  @!P3 LDG.E.EL R27, desc[UR4][R32.64+-0xa00] ;  /* 0xfff60004201bb981 */ /* 0x0002a2000c2e1900 */
[----:B------:R-:W-:-:S03]  /*0a50*/  @!P4 FMUL R35, R35, 16777216 ;  /* 0x4b8000002323c820 */ /* 0x000fc60000400000 */
[----:B------:R-:W0:Y:S01]  /*0a60*/  MUFU.SQRT R24, R24 ;  /* 0x0000001800187308 */ /* 0x000e220000002000 */
[----:B------:R-:W-:Y:S01]  /*0a70*/  FADD R41, R41, 9.9999997473787516356e-06 ;  /* 0x3727c5ac29297421 */ /* 0x000fe20000000000 */
[----:B-1----:R-:W-:-:S06]  /*0a80*/  CS2R R32, SRZ ;  /* 0x0000000000207805 */ /* 0x002fcc000001ff00 */
[----:B------:R-:W1:Y:S01]  /*0a90*/  MUFU.RCP R35, R35 ;  /* 0x0000002300237308 */ /* 0x000e620000001000 */
[----:B0-----:R-:W-:Y:S01]  /*0aa0*/  FSETP.GT.AND P6, PT, R44, 8.50705917302346158658e+37, PT ;  /* 0x7e8000002c00780b */ /* 0x001fe20003fc4000 */
[----:B------:R-:W2:Y:S01]  /*0ab0*/  @P2 LDG.E.EL R32, desc[UR4][R22.64+-0xe00] ;  /* 0xfff2000416202981 */ /* 0x000ea2000c2e1900 */
[----:B------:R-:W-:-:S03]  /*0ac0*/  FSEL R34, R40, 1, P5 ;  /* 0x3f80000028227808 */ /* 0x000fc60002800000 */
[----:B------:R0:W2:Y:S01]  /*0ad0*/  @P2 LDG.E.EL R33, desc[UR4][R22.64+-0xe00] ;  /* 0xfff2000416212981 */ /* 0x0000a2000c2e1900 */
[----:B------:R-:W-:Y:S01]  /*0ae0*/  FSETP.GEU.AND P5, PT, R44, 1.175494350822287508e-38, PT ;  /* 0x008000002c00780b */ /* 0x000fe20003fae000 */
[----:B------:R-:W-:Y:S01]  /*0af0*/  @!P4 FMUL R34, R34, 16777216 ;  /* 0x4b8000002222c820 */ /* 0x000fe20000400000 */
[----:B------:R-:W-:Y:S01]  /*0b00*/  FSETP.GT.AND P4, PT, R24, 8.50705917302346158658e+37, PT ;  /* 0x7e8000001800780b */ /* 0x000fe20003f84000 */
[----:B0-----:R-:W0:Y:S02]  /*0b10*/  MUFU.SQRT R23, R41 ;  /* 0x0000002900177308 */ /* 0x001e240000002000 */
[----:B-1----:R-:W-:Y:S01]  /*0b20*/  FMUL R34, R35, R34 ;  /* 0x0000002223227220 */ /* 0x002fe20000400000 */
[----:B------:R-:W-:Y:S01]  /*0b30*/  FSEL R35, R40, 1, P6 ;  /* 0x3f80000028237808 */ /* 0x000fe20003000000 */
[----:B------:R-:W-:Y:S01]  /*0b40*/  @P6 FMUL R44, R44, 0.25 ;  /* 0x3e8000002c2c6820 */ /* 0x000fe20000400000 */
[----:B------:R-:W-:-:S05]  /*0b50*/  SEL R22, R36, RZ, !P3 ;  /* 0x000000ff24167207 */ /* 0x000fca0005800000 */
[----:B------:R-:W-:Y:S01]  /*0b60*/  @!P5 FMUL R44, R44, 16777216 ;  /* 0x4b8000002c2cd820 */ /* 0x000fe20000400000 */
[----:B------:R-:W-:Y:S01]  /*0b70*/  @!P5 FMUL R35, R35, 16777216 ;  /* 0x4b8000002323d820 */ /* 0x000fe20000400000 */
[C---:B------:R-:W-:Y:S01]  /*0b80*/  FSETP.GEU.AND P5, PT, R24.reuse, 1.175494350822287508e-38, PT ;  /* 0x008000001800780b */ /* 0x040fe20003fae000 */
[----:B------:R-:W-:Y:S01]  /*0b90*/  @P4 FMUL R24, R24, 0.25 ;  /* 0x3e80000018184820 */ /* 0x000fe20000400000 */
[----:B------:R-:W-:Y:S02]  /*0ba0*/  FSEL R36, R40, 1, P4 ;  /* 0x3f80000028247808 */ /* 0x000fe40002000000 */
[C---:B0-----:R-:W-:Y:S01]  /*0bb0*/  FSETP.GT.AND P6, PT, R23.reuse, 8.50705917302346158658e+37, PT ;  /* 0x7e8000001700780b */ /* 0x041fe20003fc4000 */
[----:B------:R-:W-:Y:S01]  /*0bc0*/  FADD R22, R22, 9.9999997473787516356e-06 ;  /* 0x3727c5ac16167421 */ /* 0x000fe20000000000 */
[----:B------:R-:W-:Y:S02]  /*0bd0*/  FSETP.GEU.AND P4, PT, R23, 1.175494350822287508e-38, PT ;  /* 0x008000001700780b */ /* 0x000fe40003f8e000 */
[----:B------:R-:W-:-:S03]  /*0be0*/  SEL R39, R39, RZ, !P3 ;  /* 0x000000ff27277207 */ /* 0x000fc60005800000 */
[----:B------:R-:W0:Y:S02]  /*0bf0*/  MUFU.SQRT R22, R22 ;  /* 0x0000001600167308 */ /* 0x000e240000002000 */
[----:B------:R-:W-:-:S04]  /*0c00*/  FADD R39, R39, 9.9999997473787516356e-06 ;  /* 0x3727c5ac27277421 */ /* 0x000fc80000000000 */
[----:B------:R-:W-:-:S04]  /*0c10*/  @P6 FMUL R23, R23, 0.25 ;  /* 0x3e80000017176820 */ /* 0x000fc80000400000 */
[----:B------:R-:W-:Y:S01]  /*0c20*/  @!P4 FMUL R23, R23, 16777216 ;  /* 0x4b8000001717c820 */ /* 0x000fe20000400000 */
[----:B------:R-:W1:Y:S01]  /*0c30*/  MUFU.SQRT R25, R39 ;  /* 0x0000002700197308 */ /* 0x000e620000002000 */
[----:B------:R-:W-:Y:S01]  /*0c40*/  @!P5 FMUL R24, R24, 16777216 ;  /* 0x4b8000001818d820 */ /* 0x000fe20000400000 */
[----:B------:R-:W-:Y:S01]  /*0c50*/  @!P5 FMUL R36, R36, 16777216 ;  /* 0x4b8000002424d820 */ /* 0x000fe20000400000 */
[----:B0-----:R-:W-:-:S05]  /*0c60*/  FSETP.GT.AND P5, PT, R22, 8.50705917302346158658e+37, PT ;  /* 0x7e8000001600780b */ /* 0x001fca0003fa4000 */
[----:B------:R-:W0:Y:S01]  /*0c70*/  MUFU.RCP R23, R23 ;  /* 0x0000001700177308 */ /* 0x000e220000001000 */
[----:B------:R-:W-:Y:S02]  /*0c80*/  FSEL R42, R40, 1, P6 ;  /* 0x3f800000282a7808 */ /* 0x000fe40003000000 */
[----:B------:R-:W-:-:S03]  /*0c90*/  SEL R37, R37, RZ, P2 ;  /* 0x000000ff25257207 */ /* 0x000fc60001000000 */
[----:B------:R-:W-:Y:S01]  /*0ca0*/  @!P4 FMUL R42, R42, 16777216 ;  /* 0x4b8000002a2ac820 */ /* 0x000fe20000400000 */
[----:B-1----:R-:W-:Y:S01]  /*0cb0*/  FSETP.GT.AND P4, PT, R25, 8.50705917302346158658e+37, PT ;  /* 0x7e8000001900780b */ /* 0x002fe20003f84000 */
[----:B------:R-:W-:Y:S01]  /*0cc0*/  FADD R43, R37, 9.9999997473787516356e-06 ;  /* 0x3727c5ac252b7421 */ /* 0x000fe20000000000 */
[C---:B------:R-:W-:Y:S01]  /*0cd0*/  FSETP.GEU.AND P6, PT, R22.reuse, 1.175494350822287508e-38, PT ;  /* 0x008000001600780b */ /* 0x040fe20003fce000 */
[----:B------:R-:W-:Y:S01]  /*0ce0*/  @P5 FMUL R22, R22, 0.25 ;  /* 0x3e80000016165820 */ /* 0x000fe20000400000 */
[----:B0-----:R-:W-:Y:S01]  /*0cf0*/  FMUL R37, R23, R42 ;  /* 0x0000002a17257220 */ /* 0x001fe20000400000 */
[----:B------:R-:W-:Y:S02]  /*0d00*/  FSEL R23, R40, 1, P5 ;  /* 0x3f80000028177808 */ /* 0x000fe40002800000 */
[C---:B------:R-:W-:Y:S01]  /*0d10*/  FSETP.GEU.AND P5, PT, R25.reuse, 1.175494350822287508e-38, PT ;  /* 0x008000001900780b */ /* 0x040fe20003fae000 */
[----:B------:R0:W-:Y:S05]  /*0d20*/  MUFU.RCP R41, R24 ;  /* 0x0000001800297308 */ /* 0x0001ea0000001000 */
[----:B------:R-:W-:-:S03]  /*0d30*/  @P4 FMUL R25, R25, 0.25 ;  /* 0x3e80000019194820 */ /* 0x000fc60000400000 */
[----:B------:R-:W1:Y:S01]  /*0d40*/  MUFU.SQRT R43, R43 ;  /* 0x0000002b002b7308 */ /* 0x000e620000002000 */
[----:B0-----:R-:W-:-:S05]  /*0d50*/  SEL R24, R38, RZ, P2 ;  /* 0x000000ff26187207 */ /* 0x001fca0001000000 */
[----:B------:R-:W-:Y:S01]  /*0d60*/  FADD R24, R24, 9.9999997473787516356e-06 ;  /* 0x3727c5ac18187421 */ /* 0x000fe20000000000 */
[----:B------:R-:W-:Y:S01]  /*0d70*/  @!P5 FMUL R25, R25, 16777216 ;  /* 0x4b8000001919d820 */ /* 0x000fe20000400000 */
[----:B------:R-:W-:-:S04]  /*0d80*/  @!P6 FMUL R22, R22, 16777216 ;  /* 0x4b8000001616e820 */ /* 0x000fc80000400000 */
[----:B------:R-:W0:Y:S01]  /*0d90*/  MUFU.SQRT R24, R24 ;  /* 0x0000001800187308 */ /* 0x000e220000002000 */
[----:B------:R-:W-:Y:S01]  /*0da0*/  @!P6 FMUL R23, R23, 16777216 ;  /* 0x4b8000001717e820 */ /* 0x000fe20000400000 */
[----:B-1----:R-:W-:-:S06]  /*0db0*/  FSETP.GT.AND P6, PT, R43, 8.50705917302346158658e+37, PT ;  /* 0x7e8000002b00780b */ /* 0x002fcc0003fc4000 */
[----:B------:R-:W1:Y:S01]  /*0dc0*/  MUFU.RCP R39, R25 ;  /* 0x0000001900277308 */ /* 0x000e620000001000 */
[----:B------:R-:W-:-:S05]  /*0dd0*/  FSEL R42, R40, 1, P4 ;  /* 0x3f800000282a7808 */ /* 0x000fca0002000000 */
[----:B------:R-:W-:Y:S01]  /*0de0*/  @!P5 FMUL R42, R42, 16777216 ;  /* 0x4b8000002a2ad820 */ /* 0x000fe20000400000 */
[----:B0-----:R-:W-:Y:S02]  /*0df0*/  FSETP.GT.AND P5, PT, R24, 8.50705917302346158658e+37, PT ;  /* 0x7e8000001800780b */ /* 0x001fe40003fa4000 */
[C---:B------:R-:W-:Y:S01]  /*0e00*/  FSETP.GEU.AND P4, PT, R43.reuse, 1.175494350822287508e-38, PT ;  /* 0x008000002b00780b */ /* 0x040fe20003f8e000 */
[----:B------:R-:W-:Y:S01]  /*0e10*/  @P6 FMUL R43, R43, 0.25 ;  /* 0x3e8000002b2b6820 */ /* 0x000fe20000400000 */
[----:B-1----:R-:W-:Y:S01]  /*0e20*/  FMUL R39, R39, R42 ;  /* 0x0000002a27277220 */ /* 0x002fe20000400000 */
[----:B------:R-:W-:Y:S02]  /*0e30*/  FSEL R42, R40, 1, P6 ;  /* 0x3f800000282a7808 */ /* 0x000fe40003000000 */
[C---:B------:R-:W-:Y:S01]  /*0e40*/  FSETP.GEU.AND P6, PT, R24.reuse, 1.175494350822287508e-38, PT ;  /* 0x008000001800780b */ /* 0x040fe20003fce000 */
[----:B------:R-:W0:Y:S05]  /*0e50*/  MUFU.RCP R38, R22 ;  /* 0x0000001600267308 */ /* 0x000e2a0000001000 */
[----:B------:R-:W-:Y:S01]  /*0e60*/  @P5 FMUL R24, R24, 0.25 ;  /* 0x3e80000018185820 */ /* 0x000fe20000400000 */
[----:B------:R-:W-:Y:S01]  /*0e70*/  FMUL R36, R41, R36 ;  /* 0x0000002429247220 */ /* 0x000fe20000400000 */
[----:B------:R-:W-:-:S05]  /*0e80*/  @!P4 FMUL R43, R43, 16777216 ;  /* 0x4b8000002b2bc820 */ /* 0x000fca0000400000 */
[----:B------:R-:W-:Y:S01]  /*0e90*/  @!P6 FMUL R24, R24, 16777216 ;  /* 0x4b8000001818e820 */ /* 0x000fe20000400000 */
[----:B------:R-:W1:Y:S01]  /*0ea0*/  MUFU.RCP R44, R44 ;  /* 0x0000002c002c7308 */ /* 0x000e620000001000 */
[----:B0-----:R-:W-:Y:S02]  /*0eb0*/  FMUL R38, R38, R23 ;  /* 0x0000001726267220 */ /* 0x001fe40000400000 */
[----:B------:R-:W0:Y:S05]  /*0ec0*/  LDC.64 R22, c[0x0][0x2a0] ;  /* 0x0000a800ff167b82 */ /* 0x000e2a0000000a00 */
[----:B------:R1:W0:Y:S03]  /*0ed0*/  MUFU.RCP R41, R24 ;  /* 0x0000001800297308 */ /* 0x0002260000001000 */
[----:B-1----:R-:W1:Y:S05]  /*0ee0*/  LDC.64 R24, c[0x0][0x2a8] ;  /* 0x0000aa00ff187b82 */ /* 0x002e6a0000000a00 */
[----:B------:R-:W0:Y:S01]  /*0ef0*/  MUFU.RCP R43, R43 ;  /* 0x0000002b002b7308 */ /* 0x000e220000001000 */
[----:B------:R-:W-:Y:S01]  /*0f00*/  FMUL R35, R44, R35 ;  /* 0x000000232c237220 */ /* 0x000fe20000400000 */
[----:B------:R-:W-:Y:S01]  /*0f10*/  FSEL R44, R40, 1, P5 ;  /* 0x3f800000282c7808 */ /* 0x000fe20002800000 */
[----:B------:R-:W-:-:S04]  /*0f20*/  @!P4 FMUL R42, R42, 16777216 ;  /* 0x4b8000002a2ac820 */ /* 0x000fc80000400000 */
[----:B------:R-:W-:Y:S01]  /*0f30*/  @!P6 FMUL R44, R44, 16777216 ;  /* 0x4b8000002c2ce820 */ /* 0x000fe20000400000 */
[----:B0-----:R-:W-:-:S04]  /*0f40*/  IMAD.WIDE R22, R45, 0x4, R22 ;  /* 0x000000042d167825 */ /* 0x001fc800078e0216 */
[----:B------:R-:W-:Y:S01]  /*0f50*/  FMUL R41, R41, R44 ;  /* 0x0000002c29297220 */ /* 0x000fe20000400000 */
[----:B------:R-:W-:Y:S01]  /*0f60*/  FMUL R40, R43, R42 ;  /* 0x0000002a2b287220 */ /* 0x000fe20000400000 */
[----:B------:R-:W-:-:S06]  /*0f70*/  CS2R R42, SRZ ;  /* 0x00000000002a7805 */ /* 0x000fcc000001ff00 */
[----:B------:R-:W2:Y:S01]  /*0f80*/  @P2 LDG.E.EL R42, desc[UR4][R22.64+-0xe00] ;  /* 0xfff20004162a2981 */ /* 0x000ea2000c2e1900 */
[----:B-1----:R-:W-:Y:S01]  /*0f90*/  IMAD.WIDE R24, R45, 0x4, R24 ;  /* 0x000000042d187825 */ /* 0x002fe200078e0218 */
[----:B------:R-:W-:Y:S02]  /*0fa0*/  CS2R R44, SRZ ;  /* 0x00000000002c7805 */ /* 0x000fe4000001ff00 */
[----:B------:R0:W2:Y:S04]  /*0fb0*/  @P2 LDG.E.EL R43, desc[UR4][R22.64+-0xe00] ;  /* 0xfff20004162b2981 */ /* 0x0000a8000c2e1900 */
[----:B------:R-:W2:Y:S04]  /*0fc0*/  @P2 LDG.E.EL R45, desc[UR4][R24.64+-0xe00] ;  /* 0xfff20004182d2981 */ /* 0x000ea8000c2e1900 */
[----:B------:R-:W2:Y:S01]  /*0fd0*/  @P2 LDG.E.EL R44, desc[UR4][R24.64+-0xe00] ;  /* 0xfff20004182c2981 */ /* 0x000ea2000c2e1900 */
[----:B---3--:R-:W-:-:S02]  /*0fe0*/  SEL R17, R17, RZ, !P1 ;  /* 0x000000ff11117207 */ /* 0x008fc40004800000 */
[----:B------:R-:W-:Y:S02]  /*0ff0*/  SEL R6, R6, RZ, !P1 ;  /* 0x000000ff06067207 */ /* 0x000fe40004800000 */
[----:B0-----:R-:W-:Y:S02]  /*1000*/  SEL R23, R10, RZ, !P0 ;  /* 0x000000ff0a177207 */ /* 0x001fe40004000000 */
[----:B------:R-:W-:Y:S01]  /*1010*/  SEL R8, R8, RZ, !P0 ;  /* 0x000000ff08087207 */ /* 0x000fe20004000000 */
[----:B------:R-:W-:Y:S01]  /*1020*/  FADD R6, R6, -R17 ;  /* 0x8000001106067221 */ /* 0x000fe20000000000 */
[----:B------:R-:W-:Y:S02]  /*1030*/  SEL R11, R11, RZ, !P0 ;  /* 0x000000ff0b0b7207 */ /* 0x000fe40004000000 */
[----:B------:R-:W-:Y:S01]  /*1040*/  SEL R10, R9, RZ, !P0 ;  /* 0x000000ff090a7207 */ /* 0x000fe20004000000 */
[----:B------:R-:W-:Y:S01]  /*1050*/  FADD R9, R8, -R23 ;  /* 0x8000001708097221 */ /* 0x000fe20000000000 */
[----:B------:R-:W-:Y:S01]  /*1060*/  FMUL R37, R37, R6 ;  /* 0x0000000625257220 */ /* 0x000fe20000400000 */
[----:B------:R-:W-:-:S02]  /*1070*/  SEL R6, R7, RZ, !P3 ;  /* 0x000000ff07067207 */ /* 0x000fc40005800000 */
[----:B------:R-:W-:Y:S01]  /*1080*/  FADD R8, R10, -R11 ;  /* 0x8000000b0a087221 */ /* 0x000fe20000000000 */
[----:B------:R-:W-:Y:S02]  /*1090*/  SEL R5, R5, RZ, !P3 ;  /* 0x000000ff05057207 */ /* 0x000fe40005800000 */
[----:B------:R-:W-:Y:S01]  /*10a0*/  SEL R7, R2, RZ, P2 ;  /* 0x000000ff02077207 */ /* 0x000fe20001000000 */
[----:B------:R-:W-:Y:S01]  /*10b0*/  FMUL R35, R35, R8 ;  /* 0x0000000823237220 */ /* 0x000fe20000400000 */
[----:B------:R-:W-:Y:S02]  /*10c0*/  SEL R3, R3, RZ, P2 ;  /* 0x000000ff03037207 */ /* 0x000fe40001000000 */
[----:B----4-:R-:W-:Y:S02]  /*10d0*/  SEL R28, R28, RZ, !P3 ;  /* 0x000000ff1c1c7207 */ /* 0x010fe40005800000 */
[----:B------:R-:W-:Y:S02]  /*10e0*/  SEL R23, R16, RZ, !P1 ;  /* 0x000000ff10177207 */ /* 0x000fe40004800000 */
[----:B------:R-:W-:Y:S01]  /*10f0*/  SEL R10, R4, RZ, !P1 ;  /* 0x000000ff040a7207 */ /* 0x000fe20004800000 */
[----:B------:R-:W-:-:S04]  /*1100*/  FMUL R4, R34, R9 ;  /* 0x0000000922047220 */ /* 0x000fc80000400000 */
[----:B------:R-:W-:Y:S01]  /*1110*/  FADD R9, R10, -R23 ;  /* 0x800000170a097221 */ /* 0x000fe20000000000 */
[----:B------:R-:W-:Y:S02]  /*1120*/  SEL R21, R21, RZ, !P1 ;  /* 0x000000ff15157207 */ /* 0x000fe40004800000 */
[----:B------:R-:W-:Y:S01]  /*1130*/  SEL R2, R20, RZ, !P1 ;  /* 0x000000ff14027207 */ /* 0x000fe20004800000 */
[----:B------:R-:W-:Y:S01]  /*1140*/  FMUL R36, R36, R9 ;  /* 0x0000000924247220 */ /* 0x000fe20000400000 */
[----:B------:R-:W-:Y:S02]  /*1150*/  SEL R9, R18, RZ, !P1 ;  /* 0x000000ff12097207 */ /* 0x000fe40004800000 */
[----:B------:R-:W-:Y:S02]  /*1160*/  SEL R11, R12, RZ, !P0 ;  /* 0x000000ff0c0b7207 */ /* 0x000fe40004000000 */
[----:B-----5:R-:W-:Y:S01]  /*1170*/  SEL R14, R14, RZ, !P0 ;  /* 0x000000ff0e0e7207 */ /* 0x020fe20004000000 */
[----:B------:R-:W-:Y:S01]  /*1180*/  FFMA R2, R9, R36, R2 ;  /* 0x0000002409027223 */ /* 0x000fe20000000002 */
[----:B------:R-:W-:-:S03]  /*1190*/  SEL R15, R15, RZ, !P0 ;  /* 0x000000ff0f0f7207 */ /* 0x000fc60004000000 */
[----:B------:R-:W-:Y:S01]  /*11a0*/  FFMA R4, R11, R4, R14 ;  /* 0x000000040b047223 */ /* 0x000fe2000000000e */
[----:B--2---:R-:W-:Y:S02]  /*11b0*/  SEL R26, R26, RZ, !P3 ;  /* 0x000000ff1a1a7207 */ /* 0x004fe40005800000 */
[----:B------:R-:W-:-:S03]  /*11c0*/  SEL R27, R27, RZ, !P3 ;  /* 0x000000ff1b1b7207 */ /* 0x000fc60005800000 */
[----:B------:R-:W-:Y:S02]  /*11d0*/  FADD R5, R5, -R26 ;  /* 0x8000001a05057221 */ /* 0x000fe40000000000 */
[----:B------:R-:W-:Y:S02]  /*11e0*/  FADD R6, R6, -R27 ;  /* 0x8000001b06067221 */ /* 0x000fe40000000000 */
[----:B------:R-:W-:Y:S02]  /*11f0*/  FMUL R5, R38, R5 ;  /* 0x0000000526057220 */ /* 0x000fe40000400000 */
[----:B------:R-:W-:Y:S01]  /*1200*/  FMUL R39, R39, R6 ;  /* 0x0000000627277220 */ /* 0x000fe20000400000 */
[----:B------:R-:W-:Y:S02]  /*1210*/  SEL R32, R32, RZ, P2 ;  /* 0x000000ff20207207 */ /* 0x000fe40001000000 */
[----:B------:R-:W-:-:S03]  /*1220*/  SEL R8, R33, RZ, P2 ;  /* 0x000000ff21087207 */ /* 0x000fc60001000000 */
[----:B------:R-:W-:Y:S02]  /*1230*/  FADD R7, R7, -R32 ;  /* 0x8000002007077221 */ /* 0x000fe40000000000 */
[----:B------:R-:W-:Y:S01]  /*1240*/  FADD R6, R3, -R8 ;  /* 0x8000000803067221 */ /* 0x000fe20000000000 */
[----:B------:R-:W-:Y:S01]  /*1250*/  SEL R3, R30, RZ, !P3 ;  /* 0x000000ff1e037207 */ /* 0x000fe20005800000 */
[----:B------:R-:W-:Y:S01]  /*1260*/  FMUL R7, R40, R7 ;  /* 0x0000000728077220 */ /* 0x000fe20000400000 */
[----:B------:R-:W-:Y:S01]  /*1270*/  SEL R8, R29, RZ, !P3 ;  /* 0x000000ff1d087207 */ /* 0x000fe20005800000 */
[----:B------:R-:W-:Y:S01]  /*1280*/  FMUL R41, R41, R6 ;  /* 0x0000000629297220 */ /* 0x000fe20000400000 */
[----:B------:R-:W-:Y:S01]  /*1290*/  SEL R31, R31, RZ, !P3 ;  /* 0x000000ff1f1f7207 */ /* 0x000fe20005800000 */
[----:B------:R-:W-:-:S04]  /*12a0*/  FFMA R5, R28, R5, R3 ;  /* 0x000000051c057223 */ /* 0x000fc80000000003 */
[----:B------:R-:W-:Y:S01]  /*12b0*/  FFMA R39, R8, R39, R31 ;  /* 0x0000002708277223 */ /* 0x000fe2000000001f */
[----:B------:R-:W-:Y:S02]  /*12c0*/  SEL R8, R19, RZ, !P1 ;  /* 0x000000ff13087207 */ /* 0x000fe40004800000 */
[----:B------:R-:W-:-:S03]  /*12d0*/  FSETP.GEU.AND P4, PT, R5, RZ, PT ;  /* 0x000000ff0500720b */ /* 0x000fc60003f8e000 */
[----:B------:R-:W-:Y:S01]  /*12e0*/  FFMA R37, R8, R37, R21 ;  /* 0x0000002508257223 */ /* 0x000fe20000000015 */
[----:B------:R-:W-:Y:S02]  /*12f0*/  SEL R8, R13, RZ, !P0 ;  /* 0x000000ff0d087207 */ /* 0x000fe40004000000 */
[----:B------:R-:W-:-:S03]  /*1300*/  FSEL R38, R5, RZ, P4 ;  /* 0x000000ff05267208 */ /* 0x000fc60002000000 */
[----:B------:R-:W-:Y:S01]  /*1310*/  FFMA R35, R8, R35, R15 ;  /* 0x0000002308237223 */ /* 0x000fe2000000000f */
[----:B------:R-:W-:Y:S02]  /*1320*/  SEL R42, R42, RZ, P2 ;  /* 0x000000ff2a2a7207 */ /* 0x000fe40001000000 */
[----:B------:R-:W-:Y:S02]  /*1330*/  SEL R43, R43, RZ, P2 ;  /* 0x000000ff2b2b7207 */ /* 0x000fe40001000000 */
[----:B------:R-:W-:Y:S02]  /*1340*/  SEL R45, R45, RZ, P2 ;  /* 0x000000ff2d2d7207 */ /* 0x000fe40001000000 */
[----:B------:R-:W-:-:S03]  /*1350*/  SEL R44, R44, RZ, P2 ;  /* 0x000000ff2c2c7207 */ /* 0x000fc60001000000 */
[----:B------:R-:W-:Y:S02]  /*1360*/  FFMA R3, R42, R7, R45 ;  /* 0x000000072a037223 */ /* 0x000fe4000000002d */
[----:B------:R-:W0:Y:S01]  /*1370*/  LDC.64 R6, c[0x0][0x2b0] ;  /* 0x0000ac00ff067b82 */ /* 0x000e220000000a00 */
[----:B------:R-:W-:Y:S02]  /*1380*/  FFMA R41, R43, R41, R44 ;  /* 0x000000292b297223 */ /* 0x000fe4000000002c */
[----:B------:R-:W-:-:S03]  /*1390*/  FSETP.GEU.AND P6, PT, R3, RZ, PT ;  /* 0x000000ff0300720b */ /* 0x000fc60003fce000 */
[----:B------:R-:W-:Y:S02]  /*13a0*/  FSETP.GEU.AND P5, PT, R41, RZ, PT ;  /* 0x000000ff2900720b */ /* 0x000fe40003fae000 */
[----:B------:R-:W-:Y:S02]  /*13b0*/  FSEL R3, R3, RZ, P6 ;  /* 0x000000ff03037208 */ /* 0x000fe40003000000 */
[----:B------:R-:W-:Y:S02]  /*13c0*/  FSETP.GEU.AND P6, PT, R39, RZ, PT ;  /* 0x000000ff2700720b */ /* 0x000fe40003fce000 */
[----:B------:R-:W-:Y:S02]  /*13d0*/  FSEL R41, R41, RZ, P5 ;  /* 0x000000ff29297208 */ /* 0x000fe40002800000 */
[----:B------:R-:W-:Y:S02]  /*13e0*/  FSEL R39, R39, RZ, P6 ;  /* 0x000000ff27277208 */ /* 0x000fe40003000000 */
[----:B------:R-:W-:-:S02]  /*13f0*/  @P3 FSEL R38, R3, RZ, P2 ;  /* 0x000000ff03263208 */ /* 0x000fc40001000000 */
[----:B------:R-:W-:Y:S02]  /*1400*/  @P3 FSEL R39, R41, RZ, P2 ;  /* 0x000000ff29273208 */ /* 0x000fe40001000000 */
[C---:B------:R-:W-:Y:S02]  /*1410*/  FSETP.GEU.AND P2, PT, R2.reuse, RZ, PT ;  /* 0x000000ff0200720b */ /* 0x040fe40003f4e000 */
[C---:B------:R-:W-:Y:S02]  /*1420*/  FSETP.GEU.AND P3, PT, R37.reuse, RZ, PT ;  /* 0x000000ff2500720b */ /* 0x040fe40003f6e000 */
[----:B------:R-:W-:Y:S02]  /*1430*/  @!P1 FSEL R38, R2, RZ, P2 ;  /* 0x000000ff02269208 */ /* 0x000fe40001000000 */
[----:B------:R-:W-:Y:S02]  /*1440*/  @!P1 FSEL R39, R37, RZ, P3 ;  /* 0x000000ff25279208 */ /* 0x000fe40001800000 */
[----:B------:R-:W-:-:S02]  /*1450*/  FSETP.GEU.AND P1, PT, R4, RZ, PT ;  /* 0x000000ff0400720b */ /* 0x000fc40003f2e000 */
[C---:B------:R-:W-:Y:S01]  /*1460*/  FSETP.GEU.AND P2, PT, R35.reuse, RZ, PT ;  /* 0x000000ff2300720b */ /* 0x040fe20003f4e000 */
[----:B0-----:R-:W-:Y:S01]  /*1470*/  IMAD.WIDE R6, R0, 0x4, R6 ;  /* 0x0000000400067825 */ /* 0x001fe200078e0206 */
[----:B------:R-:W-:Y:S02]  /*1480*/  @!P0 FSEL R38, R4, RZ, P1 ;  /* 0x000000ff04268208 */ /* 0x000fe40000800000 */
[----:B------:R-:W-:-:S05]  /*1490*/  @!P0 FSEL R39, R35, RZ, P2 ;  /* 0x000000ff23278208 */ /* 0x000fca0001000000 */
[----:B------:R-:W-:Y:S01]  /*14a0*/  STG.E.64 desc[UR4][R6.64], R38 ;  /* 0x0000002606007986 */ /* 0x000fe2000c101b04 */
[----:B------:R-:W-:Y:S05]  /*14b0*/  EXIT ;  /* 0x000000000000794d */ /* 0x000fea0003800000 */
.L_x_0:
[----:B------:R-:W-:-:S00]  /*14c0*/  BRA `(.L_x_0) ;  /* 0xfffffffc00fc7947 */ /* 0x000fc0000383ffff */
[----:B------:R-:W-:-:S00]  /*14d0*/  NOP ;  /* 0x0000000000007918 */ /* 0x000fc00000000000 */
        /* <DEDUP_REMOVED lines=10> */
.L_x_1:


//--------------------- .nv.global.init           --------------------------
	.section	.nv.global.init,"aw",@progbits
.nv.global.init:
	.type		_$_str,@object
	.size		_$_str,(_$_str_$_2 - _$_str)
_$_str:
        /*0000*/ 	.byte	0x5f, 0x5f, 0x43, 0x55, 0x44, 0x41, 0x5f, 0x46, 0x54, 0x5a, 0x00
	.type		_$_str_$_2,@object
	.size		_$_str_$_2,(.L_1 - _$_str_$_2)
_$_str_$_2:
        /*000b*/ 	.byte	0x5f, 0x5f, 0x43, 0x55, 0x44, 0x41, 0x5f, 0x50, 0x52, 0x45, 0x43, 0x5f, 0x53, 0x51, 0x52, 0x54
        /*001b*/ 	.byte	0x00
.L_1:


//--------------------- .nv.constant0.triton_poi_fused_cat_8 --------------------------
	.section	.nv.constant0.triton_poi_fused_cat_8,"a",@progbits
	.sectionflags	@""
	.align	4
.nv.constant0.triton_poi_fused_cat_8:
	.zero		700
